//
// Generated by NVIDIA NVVM Compiler
//
// Compiler Build ID: CL-36424714
// Cuda compilation tools, release 13.0, V13.0.88
// Based on NVVM 20.0.0
//

.version 9.0
.target sm_100
.address_size 64

	// .globl	_Z12matMulSharedPKfS0_Pfii
// _ZZ12matMulSharedPKfS0_PfiiE2As has been demoted
// _ZZ12matMulSharedPKfS0_PfiiE2Bs has been demoted

.visible .entry _Z12matMulSharedPKfS0_Pfii(
	.param .u64 .ptr .align 1 _Z12matMulSharedPKfS0_Pfii_param_0,
	.param .u64 .ptr .align 1 _Z12matMulSharedPKfS0_Pfii_param_1,
	.param .u64 .ptr .align 1 _Z12matMulSharedPKfS0_Pfii_param_2,
	.param .u32 _Z12matMulSharedPKfS0_Pfii_param_3,
	.param .u32 _Z12matMulSharedPKfS0_Pfii_param_4
)
{
	.reg .pred 	%p<10>;
	.reg .b32 	%r<43>;
	.reg .b32 	%f<111>;
	.reg .b64 	%rd<13>;
	// demoted variable
	.shared .align 4 .b8 _ZZ12matMulSharedPKfS0_PfiiE2As[4096];
	// demoted variable
	.shared .align 4 .b8 _ZZ12matMulSharedPKfS0_PfiiE2Bs[4096];
	ld.param.u64 	%rd4, [_Z12matMulSharedPKfS0_Pfii_param_0];
	ld.param.u64 	%rd5, [_Z12matMulSharedPKfS0_Pfii_param_1];
	ld.param.u64 	%rd6, [_Z12matMulSharedPKfS0_Pfii_param_2];
	ld.param.u32 	%r24, [_Z12matMulSharedPKfS0_Pfii_param_3];
	ld.param.u32 	%r25, [_Z12matMulSharedPKfS0_Pfii_param_4];
	mov.u32 	%r26, %ctaid.y;
	shl.b32 	%r27, %r26, 5;
	mov.u32 	%r40, %tid.y;
	add.s32 	%r2, %r27, %r40;
	mov.u32 	%r28, %ctaid.x;
	shl.b32 	%r3, %r28, 5;
	mov.u32 	%r38, %tid.x;
	add.s32 	%r5, %r3, %r38;
	setp.lt.s32 	%p1, %r25, 1;
	mov.f32 	%f110, 0f00000000;
	@%p1 bra 	$L__BB0_7;
	add.s32 	%r29, %r25, 31;
	shr.u32 	%r30, %r29, 5;
	shl.b32 	%r31, %r40, 7;
	mov.u32 	%r32, _ZZ12matMulSharedPKfS0_PfiiE2As;
	add.s32 	%r6, %r32, %r31;
	shl.b32 	%r33, %r38, 2;
	add.s32 	%r7, %r6, %r33;
	mov.u32 	%r34, _ZZ12matMulSharedPKfS0_PfiiE2Bs;
	add.s32 	%r9, %r34, %r33;
	add.s32 	%r8, %r9, %r31;
	neg.s32 	%r42, %r30;
	mad.lo.s32 	%r35, %r40, %r24, %r38;
	add.s32 	%r41, %r35, %r3;
	shl.b32 	%r12, %r24, 5;
	mad.lo.s32 	%r39, %r25, %r2, %r38;
	cvta.to.global.u64 	%rd1, %rd4;
	cvta.to.global.u64 	%rd2, %rd5;
	mov.f32 	%f110, 0f00000000;
$L__BB0_2:
	setp.ge.s32 	%p2, %r2, %r24;
	mul.wide.s32 	%rd7, %r39, 4;
	add.s64 	%rd3, %rd1, %rd7;
	setp.ge.s32 	%p3, %r38, %r25;
	mov.f32 	%f108, 0f00000000;
	or.pred  	%p4, %p2, %p3;
	@%p4 bra 	$L__BB0_4;
	ld.global.f32 	%f108, [%rd3];
$L__BB0_4:
	setp.ge.s32 	%p5, %r5, %r24;
	st.shared.f32 	[%r7], %f108;
	setp.ge.s32 	%p6, %r40, %r25;
	mov.f32 	%f109, 0f00000000;
	or.pred  	%p7, %p5, %p6;
	@%p7 bra 	$L__BB0_6;
	mul.wide.s32 	%rd8, %r41, 4;
	add.s64 	%rd9, %rd2, %rd8;
	ld.global.f32 	%f109, [%rd9];
$L__BB0_6:
	st.shared.f32 	[%r8], %f109;
	bar.sync 	0;
	ld.shared.f32 	%f12, [%r6];
	ld.shared.f32 	%f13, [%r9];
	fma.rn.f32 	%f14, %f12, %f13, %f110;
	ld.shared.f32 	%f15, [%r6+4];
	ld.shared.f32 	%f16, [%r9+128];
	fma.rn.f32 	%f17, %f15, %f16, %f14;
	ld.shared.f32 	%f18, [%r6+8];
	ld.shared.f32 	%f19, [%r9+256];
	fma.rn.f32 	%f20, %f18, %f19, %f17;
	ld.shared.f32 	%f21, [%r6+12];
	ld.shared.f32 	%f22, [%r9+384];
	fma.rn.f32 	%f23, %f21, %f22, %f20;
	ld.shared.f32 	%f24, [%r6+16];
	ld.shared.f32 	%f25, [%r9+512];
	fma.rn.f32 	%f26, %f24, %f25, %f23;
	ld.shared.f32 	%f27, [%r6+20];
	ld.shared.f32 	%f28, [%r9+640];
	fma.rn.f32 	%f29, %f27, %f28, %f26;
	ld.shared.f32 	%f30, [%r6+24];
	ld.shared.f32 	%f31, [%r9+768];
	fma.rn.f32 	%f32, %f30, %f31, %f29;
	ld.shared.f32 	%f33, [%r6+28];
	ld.shared.f32 	%f34, [%r9+896];
	fma.rn.f32 	%f35, %f33, %f34, %f32;
	ld.shared.f32 	%f36, [%r6+32];
	ld.shared.f32 	%f37, [%r9+1024];
	fma.rn.f32 	%f38, %f36, %f37, %f35;
	ld.shared.f32 	%f39, [%r6+36];
	ld.shared.f32 	%f40, [%r9+1152];
	fma.rn.f32 	%f41, %f39, %f40, %f38;
	ld.shared.f32 	%f42, [%r6+40];
	ld.shared.f32 	%f43, [%r9+1280];
	fma.rn.f32 	%f44, %f42, %f43, %f41;
	ld.shared.f32 	%f45, [%r6+44];
	ld.shared.f32 	%f46, [%r9+1408];
	fma.rn.f32 	%f47, %f45, %f46, %f44;
	ld.shared.f32 	%f48, [%r6+48];
	ld.shared.f32 	%f49, [%r9+1536];
	fma.rn.f32 	%f50, %f48, %f49, %f47;
	ld.shared.f32 	%f51, [%r6+52];
	ld.shared.f32 	%f52, [%r9+1664];
	fma.rn.f32 	%f53, %f51, %f52, %f50;
	ld.shared.f32 	%f54, [%r6+56];
	ld.shared.f32 	%f55, [%r9+1792];
	fma.rn.f32 	%f56, %f54, %f55, %f53;
	ld.shared.f32 	%f57, [%r6+60];
	ld.shared.f32 	%f58, [%r9+1920];
	fma.rn.f32 	%f59, %f57, %f58, %f56;
	ld.shared.f32 	%f60, [%r6+64];
	ld.shared.f32 	%f61, [%r9+2048];
	fma.rn.f32 	%f62, %f60, %f61, %f59;
	ld.shared.f32 	%f63, [%r6+68];
	ld.shared.f32 	%f64, [%r9+2176];
	fma.rn.f32 	%f65, %f63, %f64, %f62;
	ld.shared.f32 	%f66, [%r6+72];
	ld.shared.f32 	%f67, [%r9+2304];
	fma.rn.f32 	%f68, %f66, %f67, %f65;
	ld.shared.f32 	%f69, [%r6+76];
	ld.shared.f32 	%f70, [%r9+2432];
	fma.rn.f32 	%f71, %f69, %f70, %f68;
	ld.shared.f32 	%f72, [%r6+80];
	ld.shared.f32 	%f73, [%r9+2560];
	fma.rn.f32 	%f74, %f72, %f73, %f71;
	ld.shared.f32 	%f75, [%r6+84];
	ld.shared.f32 	%f76, [%r9+2688];
	fma.rn.f32 	%f77, %f75, %f76, %f74;
	ld.shared.f32 	%f78, [%r6+88];
	ld.shared.f32 	%f79, [%r9+2816];
	fma.rn.f32 	%f80, %f78, %f79, %f77;
	ld.shared.f32 	%f81, [%r6+92];
	ld.shared.f32 	%f82, [%r9+2944];
	fma.rn.f32 	%f83, %f81, %f82, %f80;
	ld.shared.f32 	%f84, [%r6+96];
	ld.shared.f32 	%f85, [%r9+3072];
	fma.rn.f32 	%f86, %f84, %f85, %f83;
	ld.shared.f32 	%f87, [%r6+100];
	ld.shared.f32 	%f88, [%r9+3200];
	fma.rn.f32 	%f89, %f87, %f88, %f86;
	ld.shared.f32 	%f90, [%r6+104];
	ld.shared.f32 	%f91, [%r9+3328];
	fma.rn.f32 	%f92, %f90, %f91, %f89;
	ld.shared.f32 	%f93, [%r6+108];
	ld.shared.f32 	%f94, [%r9+3456];
	fma.rn.f32 	%f95, %f93, %f94, %f92;
	ld.shared.f32 	%f96, [%r6+112];
	ld.shared.f32 	%f97, [%r9+3584];
	fma.rn.f32 	%f98, %f96, %f97, %f95;
	ld.shared.f32 	%f99, [%r6+116];
	ld.shared.f32 	%f100, [%r9+3712];
	fma.rn.f32 	%f101, %f99, %f100, %f98;
	ld.shared.f32 	%f102, [%r6+120];
	ld.shared.f32 	%f103, [%r9+3840];
	fma.rn.f32 	%f104, %f102, %f103, %f101;
	ld.shared.f32 	%f105, [%r6+124];
	ld.shared.f32 	%f106, [%r9+3968];
	fma.rn.f32 	%f110, %f105, %f106, %f104;
	bar.sync 	0;
	add.s32 	%r42, %r42, 1;
	setp.ne.s32 	%p8, %r42, 0;
	add.s32 	%r41, %r41, %r12;
	add.s32 	%r40, %r40, 32;
	add.s32 	%r39, %r39, 32;
	add.s32 	%r38, %r38, 32;
	@%p8 bra 	$L__BB0_2;
$L__BB0_7:
	max.s32 	%r36, %r2, %r5;
	setp.ge.s32 	%p9, %r36, %r24;
	@%p9 bra 	$L__BB0_9;
	mad.lo.s32 	%r37, %r24, %r2, %r5;
	cvta.to.global.u64 	%rd10, %rd6;
	mul.wide.s32 	%rd11, %r37, 4;
	add.s64 	%rd12, %rd10, %rd11;
	st.global.f32 	[%rd12], %f110;
$L__BB0_9:
	ret;

}


// ===== COMPILED SASS (sm_100) =====

	.target	sm_100

	.elftype	@"ET_EXEC"


//--------------------- .note.nv.tkinfo           --------------------------
	.section	.note.nv.tkinfo,"",@"SHT_NOTE"
	.sectionflags	@"SHF_NOTE_NV_TKINFO"
	.tkinfo
        /*0018*/ 	.word	0x00000002
        /*0030*/ 	.string	""
        /*0030*/ 	.string	"ptxas"
        /*0030*/ 	.string	"Cuda compilation tools, release 13.0, V13.0.88"
        /*0030*/ 	.string	"Build cuda_13.0.r13.0/compiler.36424714_0"
        /*0030*/ 	.string	"-arch sm_100 -m 64 "



//--------------------- .note.nv.cuinfo           --------------------------
	.section	.note.nv.cuinfo,"",@"SHT_NOTE"
	.sectionflags	@"SHF_NOTE_NV_CUINFO"
        /*0018*/ 	.short	0x0002
        /*001a*/ 	.short	0x0064
        /*001c*/ 	.short	0x0082
	.zero		2


//--------------------- .nv.info                  --------------------------
	.section	.nv.info,"",@"SHT_CUDA_INFO"
	.align	4


	//----- nvinfo : EIATTR_REGCOUNT
	.align		4
        /*0000*/ 	.byte	0x04, 0x2f
        /*0002*/ 	.short	(.L_1 - .L_0)
	.align		4
.L_0:
        /*0004*/ 	.word	index@(_Z12matMulSharedPKfS0_Pfii)
        /*0008*/ 	.word	0x00000020


	//----- nvinfo : EIATTR_FRAME_SIZE
	.align		4
.L_1:
        /*000c*/ 	.byte	0x04, 0x11
        /*000e*/ 	.short	(.L_3 - .L_2)
	.align		4
.L_2:
        /*0010*/ 	.word	index@(_Z12matMulSharedPKfS0_Pfii)
        /*0014*/ 	.word	0x00000000


	//----- nvinfo : EIATTR_MIN_STACK_SIZE
	.align		4
.L_3:
        /*0018*/ 	.byte	0x04, 0x12
        /*001a*/ 	.short	(.L_5 - .L_4)
	.align		4
.L_4:
        /*001c*/ 	.word	index@(_Z12matMulSharedPKfS0_Pfii)
        /*0020*/ 	.word	0x00000000
.L_5:


//--------------------- .nv.compat                --------------------------
	.section	.nv.compat,"",@"SHT_CUDA_COMPAT_INFO"
	.align	4
        /*0000*/ 	.byte	0x02, 0x09, 0x00, 0x00, 0x02, 0x02, 0x01, 0x00, 0x02, 0x05, 0x05, 0x00, 0x03, 0x07, 0x01, 0x01
        /*0010*/ 	.byte	0x02, 0x03, 0x00, 0x00, 0x02, 0x06, 0x01, 0x00, 0x04, 0x0b, 0x08, 0x00, 0x09, 0x00, 0x00, 0x00
        /*0020*/ 	.byte	0x00, 0x00, 0x00, 0x00


//--------------------- .nv.info._Z12matMulSharedPKfS0_Pfii --------------------------
	.section	.nv.info._Z12matMulSharedPKfS0_Pfii,"",@"SHT_CUDA_INFO"
	.sectionflags	@""
	.align	4


	//----- nvinfo : EIATTR_CUDA_API_VERSION
	.align		4
        /*0000*/ 	.byte	0x04, 0x37
        /*0002*/ 	.short	(.L_7 - .L_6)
.L_6:
        /*0004*/ 	.word	0x00000082


	//----- nvinfo : EIATTR_KPARAM_INFO
	.align		4
.L_7:
        /*0008*/ 	.byte	0x04, 0x17
        /*000a*/ 	.short	(.L_9 - .L_8)
.L_8:
        /*000c*/ 	.word	0x00000000
        /*0010*/ 	.short	0x0004
        /*0012*/ 	.short	0x001c
        /*0014*/ 	.byte	0x00, 0xf0, 0x11, 0x00


	//----- nvinfo : EIATTR_KPARAM_INFO
	.align		4
.L_9:
        /*0018*/ 	.byte	0x04, 0x17
        /*001a*/ 	.short	(.L_11 - .L_10)
.L_10:
        /*001c*/ 	.word	0x00000000
        /*0020*/ 	.short	0x0003
        /*0022*/ 	.short	0x0018
        /*0024*/ 	.byte	0x00, 0xf0, 0x11, 0x00


	//----- nvinfo : EIATTR_KPARAM_INFO
	.align		4
.L_11:
        /*0028*/ 	.byte	0x04, 0x17
        /*002a*/ 	.short	(.L_13 - .L_12)
.L_12:
        /*002c*/ 	.word	0x00000000
        /*0030*/ 	.short	0x0002
        /*0032*/ 	.short	0x0010
        /*0034*/ 	.byte	0x00, 0xf5, 0x21, 0x00


	//----- nvinfo : EIATTR_KPARAM_INFO
	.align		4
.L_13:
        /*0038*/ 	.byte	0x04, 0x17
        /*003a*/ 	.short	(.L_15 - .L_14)
.L_14:
        /*003c*/ 	.word	0x00000000
        /*0040*/ 	.short	0x0001
        /*0042*/ 	.short	0x0008
        /*0044*/ 	.byte	0x00, 0xf5, 0x21, 0x00


	//----- nvinfo : EIATTR_KPARAM_INFO
	.align		4
.L_15:
        /*0048*/ 	.byte	0x04, 0x17
        /*004a*/ 	.short	(.L_17 - .L_16)
.L_16:
        /*004c*/ 	.word	0x00000000
        /*0050*/ 	.short	0x0000
        /*0052*/ 	.short	0x0000
        /*0054*/ 	.byte	0x00, 0xf5, 0x21, 0x00


	//----- nvinfo : EIATTR_SPARSE_MMA_MASK
	.align		4
.L_17:
        /*0058*/ 	.byte	0x03, 0x50
        /*005a*/ 	.short	0x0000


	//----- nvinfo : EIATTR_MAXREG_COUNT
	.align		4
        /*005c*/ 	.byte	0x03, 0x1b
        /*005e*/ 	.short	0x00ff


	//----- nvinfo : EIATTR_NUM_BARRIERS
	.align		4
        /*0060*/ 	.byte	0x02, 0x4c
        /*0062*/ 	.byte	0x01
	.zero		1


	//----- nvinfo : EIATTR_MERCURY_ISA_VERSION
	.align		4
        /*0064*/ 	.byte	0x03, 0x5f
        /*0066*/ 	.short	0x0101


	//----- nvinfo : EIATTR_VRC_CTA_INIT_COUNT
	.align		4
        /*0068*/ 	.byte	0x02, 0x4a
	.zero		1
	.zero		1


	//----- nvinfo : EIATTR_EXIT_INSTR_OFFSETS
	.align		4
        /*006c*/ 	.byte	0x04, 0x1c
        /*006e*/ 	.short	(.L_19 - .L_18)


	//   ....[0]....
.L_18:
        /*0070*/ 	.word	0x00000800


	//   ....[1]....
        /*0074*/ 	.word	0x00000850


	//----- nvinfo : EIATTR_CBANK_PARAM_SIZE
	.align		4
.L_19:
        /*0078*/ 	.byte	0x03, 0x19
        /*007a*/ 	.short	0x0020


	//----- nvinfo : EIATTR_PARAM_CBANK
	.align		4
        /*007c*/ 	.byte	0x04, 0x0a
        /*007e*/ 	.short	(.L_21 - .L_20)
	.align		4
.L_20:
        /*0080*/ 	.word	index@(.nv.constant0._Z12matMulSharedPKfS0_Pfii)
        /*0084*/ 	.short	0x0380
        /*0086*/ 	.short	0x0020


	//----- nvinfo : EIATTR_SW_WAR
	.align		4
.L_21:
        /*0088*/ 	.byte	0x04, 0x36
        /*008a*/ 	.short	(.L_23 - .L_22)
.L_22:
        /*008c*/ 	.word	0x00000008
.L_23:


//--------------------- .nv.callgraph             --------------------------
	.section	.nv.callgraph,"",@"SHT_CUDA_CALLGRAPH"
	.align	4
	.sectionentsize	8
	.align		4
        /*0000*/ 	.word	0x00000000
	.align		4
        /*0004*/ 	.word	0xffffffff
	.align		4
        /*0008*/ 	.word	0x00000000
	.align		4
        /*000c*/ 	.word	0xfffffffe
	.align		4
        /*0010*/ 	.word	0x00000000
	.align		4
        /*0014*/ 	.word	0xfffffffd
	.align		4
        /*0018*/ 	.word	0x00000000
	.align		4
        /*001c*/ 	.word	0xfffffffc


//--------------------- .text._Z12matMulSharedPKfS0_Pfii --------------------------
	.section	.text._Z12matMulSharedPKfS0_Pfii,"ax",@progbits
	.align	128
        .global         _Z12matMulSharedPKfS0_Pfii
        .type           _Z12matMulSharedPKfS0_Pfii,@function
        .size           _Z12matMulSharedPKfS0_Pfii,(.L_x_3 - _Z12matMulSharedPKfS0_Pfii)
        .other          _Z12matMulSharedPKfS0_Pfii,@"STO_CUDA_ENTRY STV_DEFAULT"
_Z12matMulSharedPKfS0_Pfii:
.text._Z12matMulSharedPKfS0_Pfii:
[----:B------:R-:W-:Y:S01]  /*0000*/  LDC R1, c[0x0][0x37c] ;  /* 0x0000df00ff017b82 */ /* 0x000fe20000000800 */
[----:B------:R-:W0:Y:S01]  /*0010*/  S2R R18, SR_CTAID.Y ;  /* 0x0000000000127919 */ /* 0x000e220000002600 */
[----:B------:R-:W1:Y:S01]  /*0020*/  LDCU UR10, c[0x0][0x39c] ;  /* 0x00007380ff0a77ac */ /* 0x000e620008000800 */
[----:B------:R-:W-:Y:S01]  /*0030*/  HFMA2 R25, -RZ, RZ, 0, 0 ;  /* 0x00000000ff197431 */ /* 0x000fe200000001ff */
[----:B------:R-:W0:Y:S01]  /*0040*/  S2R R19, SR_TID.Y ;  /* 0x0000000000137919 */ /* 0x000e220000002200 */
[----:B------:R-:W2:Y:S01]  /*0050*/  LDCU UR12, c[0x0][0x398] ;  /* 0x00007300ff0c77ac */ /* 0x000ea20008000800 */
[----:B------:R-:W3:Y:S01]  /*0060*/  S2R R0, SR_CTAID.X ;  /* 0x0000000000007919 */ /* 0x000ee20000002500 */
[----:B------:R-:W4:Y:S01]  /*0070*/  LDCU.64 UR8, c[0x0][0x358] ;  /* 0x00006b00ff0877ac */ /* 0x000f220008000a00 */
[----:B------:R-:W3:Y:S01]  /*0080*/  S2R R16, SR_TID.X ;  /* 0x0000000000107919 */ /* 0x000ee20000002100 */
[----:B-1----:R-:W-:Y:S01]  /*0090*/  UISETP.GE.AND UP0, UPT, UR10, 0x1, UPT ;  /* 0x000000010a00788c */ /* 0x002fe2000bf06270 */
[----:B0-----:R-:W-:-:S02]  /*00a0*/  LEA R18, R18, R19, 0x5 ;  /* 0x0000001312127211 */ /* 0x001fc400078e28ff */
[----:B---3--:R-:W-:-:S04]  /*00b0*/  LEA R21, R0, R16, 0x5 ;  /* 0x0000001000157211 */ /* 0x008fc800078e28ff */
[----:B------:R-:W-:-:S04]  /*00c0*/  VIMNMX R2, PT, PT, R18, R21, !PT ;  /* 0x0000001512027248 */ /* 0x000fc80007fe0100 */
[----:B--2---:R-:W-:Y:S01]  /*00d0*/  ISETP.GE.AND P2, PT, R2, UR12, PT ;  /* 0x0000000c02007c0c */ /* 0x004fe2000bf46270 */
[----:B----4-:R-:W-:-:S12]  /*00e0*/  BRA.U !UP0, `(.L_x_0) ;  /* 0x0000000508c47547 */ /* 0x010fd8000b800000 */
[----:B------:R-:W0:Y:S01]  /*00f0*/  S2UR UR7, SR_CgaCtaId ;  /* 0x00000000000779c3 */ /* 0x000e220000008800 */
[----:B------:R-:W1:Y:S01]  /*0100*/  LDCU UR11, c[0x0][0x398] ;  /* 0x00007300ff0b77ac */ /* 0x000e620008000800 */
[----:B------:R-:W-:Y:S01]  /*0110*/  MOV R25, RZ ;  /* 0x000000ff00197202 */ /* 0x000fe20000000f00 */
[----:B------:R-:W-:Y:S01]  /*0120*/  IMAD R7, R18, UR10, R16 ;  /* 0x0000000a12077c24 */ /* 0x000fe2000f8e0210 */
[----:B------:R-:W-:Y:S01]  /*0130*/  UMOV UR5, 0x400 ;  /* 0x0000040000057882 */ /* 0x000fe20000000000 */
[----:B------:R-:W-:-:S03]  /*0140*/  UIADD3 UR4, UPT, UPT, UR10, 0x1f, URZ ;  /* 0x0000001f0a047890 */ /* 0x000fc6000fffe0ff */
[----:B------:R-:W2:Y:S01]  /*0150*/  LDC.64 R22, c[0x0][0x380] ;  /* 0x0000e000ff167b82 */ /* 0x000ea20000000a00 */
[----:B------:R-:W-:Y:S02]  /*0160*/  UIADD3 UR6, UPT, UPT, UR5, 0x1000, URZ ;  /* 0x0000100005067890 */ /* 0x000fe4000fffe0ff */
[----:B------:R-:W-:-:S04]  /*0170*/  USHF.R.U32.HI UR4, URZ, 0x5, UR4 ;  /* 0x00000005ff047899 */ /* 0x000fc80008011604 */
[----:B------:R-:W-:Y:S01]  /*0180*/  UIADD3 UR4, UPT, UPT, -UR4, URZ, URZ ;  /* 0x000000ff04047290 */ /* 0x000fe2000fffe1ff */
[----:B------:R-:W3:Y:S01]  /*0190*/  LDC.64 R4, c[0x0][0x398] ;  /* 0x0000e600ff047b82 */ /* 0x000ee20000000a00 */
[----:B-1----:R-:W-:Y:S01]  /*01a0*/  IMAD R17, R19, UR11, R16 ;  /* 0x0000000b13117c24 */ /* 0x002fe2000f8e0210 */
[----:B0-----:R-:W-:-:S04]  /*01b0*/  ULEA UR5, UR7, UR5, 0x18 ;  /* 0x0000000507057291 */ /* 0x001fc8000f8ec0ff */
[----:B------:R-:W-:Y:S01]  /*01c0*/  LEA R17, R0, R17, 0x5 ;  /* 0x0000001100117211 */ /* 0x000fe200078e28ff */
[----:B------:R-:W-:Y:S01]  /*01d0*/  ULEA UR6, UR7, UR6, 0x18 ;  /* 0x0000000607067291 */ /* 0x000fe2000f8ec0ff */
[----:B------:R-:W-:-:S05]  /*01e0*/  LEA R6, R19, UR5, 0x7 ;  /* 0x0000000513067c11 */ /* 0x000fca000f8e38ff */
[C---:B------:R-:W-:Y:S02]  /*01f0*/  LEA R2, R16.reuse, UR6, 0x2 ;  /* 0x0000000610027c11 */ /* 0x040fe4000f8e10ff */
[----:B------:R-:W-:Y:S02]  /*0200*/  LEA R3, R16, R6, 0x2 ;  /* 0x0000000610037211 */ /* 0x000fe400078e10ff */
[----:B------:R-:W-:-:S07]  /*0210*/  LEA R0, R19, R2, 0x7 ;  /* 0x0000000213007211 */ /* 0x000fce00078e38ff */
.L_x_1:
[-C--:B---3--:R-:W-:Y:S01]  /*0220*/  ISETP.GE.AND P0, PT, R19, R5.reuse, PT ;  /* 0x000000051300720c */ /* 0x088fe20003f06270 */
[----:B------:R-:W-:Y:S01]  /*0230*/  HFMA2 R29, -RZ, RZ, 0, 0 ;  /* 0x00000000ff1d7431 */ /* 0x000fe200000001ff */
[----:B------:R-:W-:Y:S01]  /*0240*/  ISETP.GE.AND P1, PT, R16, R5, PT ;  /* 0x000000051000720c */ /* 0x000fe20003f26270 */
[----:B--2---:R-:W-:Y:S01]  /*0250*/  IMAD.WIDE R8, R7, 0x4, R22 ;  /* 0x0000000407087825 */ /* 0x004fe200078e0216 */
[-C--:B------:R-:W-:Y:S02]  /*0260*/  ISETP.GE.OR P0, PT, R21, R4.reuse, P0 ;  /* 0x000000041500720c */ /* 0x080fe40000706670 */
[----:B------:R-:W-:Y:S02]  /*0270*/  ISETP.GE.OR P1, PT, R18, R4, P1 ;  /* 0x000000041200720c */ /* 0x000fe40000f26670 */
[----:B------:R-:W-:-:S09]  /*0280*/  MOV R20, RZ ;  /* 0x000000ff00147202 */ /* 0x000fd20000000f00 */
[----:B------:R-:W0:Y:S02]  /*0290*/  @!P0 LDC.64 R10, c[0x0][0x388] ;  /* 0x0000e200ff0a8b82 */ /* 0x000e240000000a00 */
[----:B------:R-:W2:Y:S01]  /*02a0*/  @!P1 LDG.E R20, desc[UR8][R8.64] ;  /* 0x0000000808149981 */ /* 0x000ea2000c1e1900 */
[----:B0-----:R-:W-:-:S05]  /*02b0*/  @!P0 IMAD.WIDE R10, R17, 0x4, R10 ;  /* 0x00000004110a8825 */ /* 0x001fca00078e020a */
[----:B------:R-:W3:Y:S04]  /*02c0*/  @!P0 LDG.E R29, desc[UR8][R10.64] ;  /* 0x000000080a1d8981 */ /* 0x000ee8000c1e1900 */
[----:B--2---:R-:W-:Y:S04]  /*02d0*/  STS [R3], R20 ;  /* 0x0000001403007388 */ /* 0x004fe80000000800 */
[----:B---3--:R-:W-:Y:S01]  /*02e0*/  STS [R0], R29 ;  /* 0x0000001d00007388 */ /* 0x008fe20000000800 */
[----:B------:R-:W-:Y:S06]  /*02f0*/  BAR.SYNC.DEFER_BLOCKING 0x0 ;  /* 0x0000000000007b1d */ /* 0x000fec0000010000 */
[----:B------:R-:W-:Y:S04]  /*0300*/  LDS R24, [R2] ;  /* 0x0000000002187984 */ /* 0x000fe80000000800 */
[----:B------:R-:W0:Y:S04]  /*0310*/  LDS.128 R12, [R6] ;  /* 0x00000000060c7984 */ /* 0x000e280000000c00 */
[----:B------:R-:W1:Y:S04]  /*0320*/  LDS R26, [R2+0x80] ;  /* 0x00008000021a7984 */ /* 0x000e680000000800 */
[----:B------:R-:W2:Y:S04]  /*0330*/  LDS R27, [R2+0x100] ;  /* 0x00010000021b7984 */ /* 0x000ea80000000800 */
[----:B------:R-:W-:Y:S01]  /*0340*/  LDS.128 R8, [R6+0x10] ;  /* 0x0000100006087984 */ /* 0x000fe20000000c00 */
[----:B0-----:R-:W-:-:S03]  /*0350*/  FFMA R12, R12, R24, R25 ;  /* 0x000000180c0c7223 */ /* 0x001fc60000000019 */
[----:B------:R-:W0:Y:S01]  /*0360*/  LDS R25, [R2+0x180] ;  /* 0x0001800002197984 */ /* 0x000e220000000800 */
[----:B-1----:R-:W-:-:S03]  /*0370*/  FFMA R26, R26, R13, R12 ;  /* 0x0000000d1a1a7223 */ /* 0x002fc6000000000c */
[----:B------:R-:W1:Y:S04]  /*0380*/  LDS R13, [R2+0x200] ;  /* 0x00020000020d7984 */ /* 0x000e680000000800 */
[----:B------:R-:W3:Y:S01]  /*0390*/  LDS R12, [R2+0x280] ;  /* 0x00028000020c7984 */ /* 0x000ee20000000800 */
[----:B--2---:R-:W-:-:S03]  /*03a0*/  FFMA R14, R27, R14, R26 ;  /* 0x0000000e1b0e7223 */ /* 0x004fc6000000001a */
[----:B------:R-:W-:Y:S01]  /*03b0*/  LDS R27, [R2+0x380] ;  /* 0x00038000021b7984 */ /* 0x000fe20000000800 */
[----:B0-----:R-:W-:-:S03]  /*03c0*/  FFMA R15, R25, R15, R14 ;  /* 0x0000000f190f7223 */ /* 0x001fc6000000000e */
[----:B------:R-:W0:Y:S01]  /*03d0*/  LDS R25, [R2+0x300] ;  /* 0x0003000002197984 */ /* 0x000e220000000800 */
[----:B-1----:R-:W-:-:S03]  /*03e0*/  FFMA R13, R8, R13, R15 ;  /* 0x0000000d080d7223 */ /* 0x002fc6000000000f */
[----:B------:R-:W-:Y:S01]  /*03f0*/  LDS R8, [R2+0x480] ;  /* 0x0004800002087984 */ /* 0x000fe20000000800 */
[----:B---3--:R-:W-:-:S03]  /*0400*/  FFMA R20, R12, R9, R13 ;  /* 0x000000090c147223 */ /* 0x008fc6000000000d */
[----:B------:R-:W-:Y:S04]  /*0410*/  LDS R9, [R2+0x400] ;  /* 0x0004000002097984 */ /* 0x000fe80000000800 */
[----:B------:R-:W1:Y:S01]  /*0420*/  LDS.128 R12, [R6+0x20] ;  /* 0x00002000060c7984 */ /* 0x000e620000000c00 */
[----:B0-----:R-:W-:-:S03]  /*0430*/  FFMA R10, R25, R10, R20 ;  /* 0x0000000a190a7223 */ /* 0x001fc60000000014 */
[----:B------:R-:W0:Y:S01]  /*0440*/  LDS R25, [R2+0x500] ;  /* 0x0005000002197984 */ /* 0x000e220000000800 */
[----:B------:R-:W-:-:S03]  /*0450*/  FFMA R11, R27, R11, R10 ;  /* 0x0000000b1b0b7223 */ /* 0x000fc6000000000a */
[----:B------:R-:W2:Y:S01]  /*0460*/  LDS R27, [R2+0x580] ;  /* 0x00058000021b7984 */ /* 0x000ea20000000800 */
[----:B-1----:R-:W-:-:S03]  /*0470*/  FFMA R9, R12, R9, R11 ;  /* 0x000000090c097223 */ /* 0x002fc6000000000b */
[----:B------:R-:W-:Y:S01]  /*0480*/  LDS R12, [R2+0x680] ;  /* 0x00068000020c7984 */ /* 0x000fe20000000800 */
[----:B------:R-:W-:-:S03]  /*0490*/  FFMA R20, R8, R13, R9 ;  /* 0x0000000d08147223 */ /* 0x000fc60000000009 */
[----:B------:R-:W-:Y:S04]  /*04a0*/  LDS R13, [R2+0x600] ;  /* 0x00060000020d7984 */ /* 0x000fe80000000800 */
[----:B------:R-:W1:Y:S01]  /*04b0*/  LDS.128 R8, [R6+0x30] ;  /* 0x0000300006087984 */ /* 0x000e620000000c00 */
[----:B0-----:R-:W-:-:S03]  /*04c0*/  FFMA R14, R25, R14, R20 ;  /* 0x0000000e190e7223 */ /* 0x001fc60000000014 */
[----:B------:R-:W0:Y:S01]  /*04d0*/  LDS R25, [R2+0x700] ;  /* 0x0007000002197984 */ /* 0x000e220000000800 */
[----:B--2---:R-:W-:-:S03]  /*04e0*/  FFMA R15, R27, R15, R14 ;  /* 0x0000000f1b0f7223 */ /* 0x004fc6000000000e */
        /* <DEDUP_REMOVED lines=16> */
[----:B------:R-:W-:Y:S01]  /*05f0*/  LDS R20, [R2+0xc80] ;  /* 0x000c800002147984 */ /* 0x000fe20000000800 */
[----:B--2---:R-:W-:-:S03]  /*0600*/  FFMA R15, R27, R15, R14 ;  /* 0x0000000f1b0f7223 */ /* 0x004fc6000000000e */
[----:B------:R-:W0:Y:S04]  /*0610*/  LDS R27, [R2+0xb00] ;  /* 0x000b0000021b7984 */ /* 0x000e280000000800 */
[----:B------:R-:W-:Y:S01]  /*0620*/  LDS R25, [R2+0xd00] ;  /* 0x000d000002197984 */ /* 0x000fe20000000800 */
[----:B-1----:R-:W-:-:S03]  /*0630*/  FFMA R13, R8, R13, R15 ;  /* 0x0000000d080d7223 */ /* 0x002fc6000000000f */
[----:B------:R-:W1:Y:S01]  /*0640*/  LDS R8, [R2+0xb80] ;  /* 0x000b800002087984 */ /* 0x000e620000000800 */
[----:B------:R-:W-:-:S03]  /*0650*/  FFMA R24, R12, R9, R13 ;  /* 0x000000090c187223 */ /* 0x000fc6000000000d */
[----:B------:R-:W-:Y:S04]  /*0660*/  LDS R9, [R2+0xc00] ;  /* 0x000c000002097984 */ /* 0x000fe80000000800 */
[----:B------:R-:W2:Y:S01]  /*0670*/  LDS.128 R12, [R6+0x60] ;  /* 0x00006000060c7984 */ /* 0x000ea20000000c00 */
[----:B0-----:R-:W-:-:S04]  /*0680*/  FFMA R27, R27, R10, R24 ;  /* 0x0000000a1b1b7223 */ /* 0x001fc80000000018 */
[----:B-1----:R-:W-:Y:S02]  /*0690*/  FFMA R11, R8, R11, R27 ;  /* 0x0000000b080b7223 */ /* 0x002fe4000000001b */
[----:B------:R-:W-:Y:S02]  /*06a0*/  LDS R27, [R2+0xf80] ;  /* 0x000f8000021b7984 */ /* 0x000fe40000000800 */
[----:B--2---:R-:W-:Y:S02]  /*06b0*/  FFMA R9, R12, R9, R11 ;  /* 0x000000090c097223 */ /* 0x004fe4000000000b */
[----:B------:R-:W0:Y:S02]  /*06c0*/  LDS R12, [R2+0xd80] ;  /* 0x000d8000020c7984 */ /* 0x000e240000000800 */
[----:B------:R-:W-:Y:S02]  /*06d0*/  FFMA R24, R20, R13, R9 ;  /* 0x0000000d14187223 */ /* 0x000fe40000000009 */
[----:B------:R-:W-:Y:S04]  /*06e0*/  LDS R13, [R2+0xe00] ;  /* 0x000e0000020d7984 */ /* 0x000fe80000000800 */
[----:B------:R-:W1:Y:S01]  /*06f0*/  LDS.128 R8, [R6+0x70] ;  /* 0x0000700006087984 */ /* 0x000e620000000c00 */
[----:B------:R-:W-:-:S03]  /*0700*/  FFMA R25, R25, R14, R24 ;  /* 0x0000000e19197223 */ /* 0x000fc60000000018 */
[----:B------:R-:W2:Y:S04]  /*0710*/  LDS R20, [R2+0xe80] ;  /* 0x000e800002147984 */ /* 0x000ea80000000800 */
[----:B------:R-:W3:Y:S01]  /*0720*/  LDS R14, [R2+0xf00] ;  /* 0x000f0000020e7984 */ /* 0x000ee20000000800 */
[----:B------:R-:W-:-:S04]  /*0730*/  UIADD3 UR4, UPT, UPT, UR4, 0x1, URZ ;  /* 0x0000000104047890 */ /* 0x000fc8000fffe0ff */
[----:B------:R-:W-:Y:S01]  /*0740*/  UISETP.NE.AND UP0, UPT, UR4, URZ, UPT ;  /* 0x000000ff0400728c */ /* 0x000fe2000bf05270 */
[----:B------:R-:W-:Y:S02]  /*0750*/  IADD3 R19, PT, PT, R19, 0x20, RZ ;  /* 0x0000002013137810 */ /* 0x000fe40007ffe0ff */
[----:B------:R-:W-:Y:S01]  /*0760*/  IADD3 R7, PT, PT, R7, 0x20, RZ ;  /* 0x0000002007077810 */ /* 0x000fe20007ffe0ff */
[----:B0-----:R-:W-:-:S04]  /*0770*/  FFMA R15, R12, R15, R25 ;  /* 0x0000000f0c0f7223 */ /* 0x001fc80000000019 */
[----:B-1----:R-:W-:-:S04]  /*0780*/  FFMA R13, R8, R13, R15 ;  /* 0x0000000d080d7223 */ /* 0x002fc8000000000f */
[----:B--2---:R-:W-:-:S04]  /*0790*/  FFMA R9, R20, R9, R13 ;  /* 0x0000000914097223 */ /* 0x004fc8000000000d */
[----:B---3--:R-:W-:Y:S01]  /*07a0*/  FFMA R10, R14, R10, R9 ;  /* 0x0000000a0e0a7223 */ /* 0x008fe20000000009 */
[----:B------:R-:W-:Y:S02]  /*07b0*/  IADD3 R16, PT, PT, R16, 0x20, RZ ;  /* 0x0000002010107810 */ /* 0x000fe40007ffe0ff */
[----:B------:R-:W-:Y:S01]  /*07c0*/  LEA R17, R4, R17, 0x5 ;  /* 0x0000001104117211 */ /* 0x000fe200078e28ff */
[----:B------:R-:W-:Y:S01]  /*07d0*/  FFMA R25, R27, R11, R10 ;  /* 0x0000000b1b197223 */ /* 0x000fe2000000000a */
[----:B------:R-:W-:Y:S06]  /*07e0*/  BAR.SYNC.DEFER_BLOCKING 0x0 ;  /* 0x0000000000007b1d */ /* 0x000fec0000010000 */
[----:B------:R-:W-:Y:S05]  /*07f0*/  BRA.U UP0, `(.L_x_1) ;  /* 0xfffffff900887547 */ /* 0x000fea000b83ffff */
.L_x_0:
[----:B------:R-:W-:Y:S05]  /*0800*/  @P2 EXIT ;  /* 0x000000000000294d */ /* 0x000fea0003800000 */
[----:B------:R-:W0:Y:S01]  /*0810*/  LDC.64 R2, c[0x0][0x390] ;  /* 0x0000e400ff027b82 */ /* 0x000e220000000a00 */
[----:B------:R-:W-:-:S04]  /*0820*/  IMAD R21, R18, UR12, R21 ;  /* 0x0000000c12157c24 */ /* 0x000fc8000f8e0215 */
[----:B0-----:R-:W-:-:S05]  /*0830*/  IMAD.WIDE R2, R21, 0x4, R2 ;  /* 0x0000000415027825 */ /* 0x001fca00078e0202 */
[----:B------:R-:W-:Y:S01]  /*0840*/  STG.E desc[UR8][R2.64], R25 ;  /* 0x0000001902007986 */ /* 0x000fe2000c101908 */
[----:B------:R-:W-:Y:S05]  /*0850*/  EXIT ;  /* 0x000000000000794d */ /* 0x000fea0003800000 */
.L_x_2:
[----:B------:R-:W-:-:S00]  /*0860*/  BRA `(.L_x_2) ;  /* 0xfffffffc00fc7947 */ /* 0x000fc0000383ffff */
[----:B------:R-:W-:-:S00]  /*0870*/  NOP ;  /* 0x0000000000007918 */ /* 0x000fc00000000000 */
        /* <DEDUP_REMOVED lines=8> */
.L_x_3:


//--------------------- .nv.shared._Z12matMulSharedPKfS0_Pfii --------------------------
	.section	.nv.shared._Z12matMulSharedPKfS0_Pfii,"aw",@nobits
	.sectionflags	@""
	.align	4
.nv.shared._Z12matMulSharedPKfS0_Pfii:
	.zero		9216


//--------------------- .nv.shared.reserved.0     --------------------------
	.section	.nv.shared.reserved.0,"aw",@nobits
	.weak		__nv_reservedSMEM_offset_0_alias
	.size		__nv_reservedSMEM_offset_0_alias, 0, 64
	.other		__nv_reservedSMEM_offset_0_alias,@"STO_CUDA_RESERVED_SHARED STV_DEFAULT"
__nv_reservedSMEM_offset_0_alias:
	.zero		0
	.zero		64


//--------------------- .nv.constant0._Z12matMulSharedPKfS0_Pfii --------------------------
	.section	.nv.constant0._Z12matMulSharedPKfS0_Pfii,"a",@progbits
	.sectionflags	@""
	.align	4
.nv.constant0._Z12matMulSharedPKfS0_Pfii:
	.zero		928


//--------------------- SYMBOLS --------------------------

	.type		.nv.reservedSmem.offset0,@object
	.size		.nv.reservedSmem.offset0,0x4
	.type		.nv.reservedSmem.cap,@object
	.size		.nv.reservedSmem.cap,0x4
